	.headerflags	@"EF_CUDA_TEXMODE_UNIFIED EF_CUDA_64BIT_ADDRESS EF_CUDA_ACCELERATORS EF_CUDA_SM90 EF_CUDA_VIRTUAL_SM(EF_CUDA_SM90)"
	.elftype	@"ET_EXEC"


//--------------------- .nv.info                  --------------------------
	.section	.nv.info,"",@"SHT_CUDA_INFO"
	.align	4


	//----- nvinfo : EIATTR_REGCOUNT
	.align		4
        /*0000*/ 	.byte	0x04, 0x2f
        /*0002*/ 	.short	(.L_1 - .L_0)
	.align		4
.L_0:
        /*0004*/ 	.word	index@(triton_poi_fused_max_pool2d_with_indices_112)
        /*0008*/ 	.word	0x00000013


	//----- nvinfo : EIATTR_MIN_STACK_SIZE
	.align		4
.L_1:
        /*000c*/ 	.byte	0x04, 0x12
        /*000e*/ 	.short	(.L_3 - .L_2)
	.align		4
.L_2:
        /*0010*/ 	.word	index@(triton_poi_fused_max_pool2d_with_indices_112)
        /*0014*/ 	.word	0x00000000


	//----- nvinfo : EIATTR_FRAME_SIZE
	.align		4
.L_3:
        /*0018*/ 	.byte	0x04, 0x11
        /*001a*/ 	.short	(.L_5 - .L_4)
	.align		4
.L_4:
        /*001c*/ 	.word	index@(triton_poi_fused_max_pool2d_with_indices_112)
        /*0020*/ 	.word	0x00000000


	//----- nvinfo : EIATTR_MIN_STACK_SIZE
	.align		4
.L_5:
        /*0024*/ 	.byte	0x04, 0x12
        /*0026*/ 	.short	(.L_7 - .L_6)
	.align		4
.L_6:
        /*0028*/ 	.word	index@(triton_poi_fused_max_pool2d_with_indices_112)
        /*002c*/ 	.word	0x00000000
.L_7:


//--------------------- .nv.info.triton_poi_fused_max_pool2d_with_indices_112 --------------------------
	.section	.nv.info.triton_poi_fused_max_pool2d_with_indices_112,"",@"SHT_CUDA_INFO"
	.sectionflags	@""
	.align	4


	//----- nvinfo : EIATTR_CUDA_API_VERSION
	.align		4
        /*0000*/ 	.byte	0x04, 0x37
        /*0002*/ 	.short	(.L_9 - .L_8)
.L_8:
        /*0004*/ 	.word	0x0000007c


	//----- nvinfo : EIATTR_KPARAM_INFO
	.align		4
.L_9:
        /*0008*/ 	.byte	0x04, 0x17
        /*000a*/ 	.short	(.L_11 - .L_10)
.L_10:
        /*000c*/ 	.word	0x00000000
        /*0010*/ 	.short	0x0003
        /*0012*/ 	.short	0x0018
        /*0014*/ 	.byte	0x00, 0xf0, 0x11, 0x00


	//----- nvinfo : EIATTR_KPARAM_INFO
	.align		4
.L_11:
        /*0018*/ 	.byte	0x04, 0x17
        /*001a*/ 	.short	(.L_13 - .L_12)
.L_12:
        /*001c*/ 	.word	0x00000000
        /*0020*/ 	.short	0x0002
        /*0022*/ 	.short	0x0010
        /*0024*/ 	.byte	0x00, 0xf4, 0x21, 0x00


	//----- nvinfo : EIATTR_KPARAM_INFO
	.align		4
.L_13:
        /*0028*/ 	.byte	0x04, 0x17
        /*002a*/ 	.short	(.L_15 - .L_14)
.L_14:
        /*002c*/ 	.word	0x00000000
        /*0030*/ 	.short	0x0001
        /*0032*/ 	.short	0x0008
        /*0034*/ 	.byte	0x00, 0xf4, 0x21, 0x00


	//----- nvinfo : EIATTR_KPARAM_INFO
	.align		4
.L_15:
        /*0038*/ 	.byte	0x04, 0x17
        /*003a*/ 	.short	(.L_17 - .L_16)
.L_16:
        /*003c*/ 	.word	0x00000000
        /*0040*/ 	.short	0x0000
        /*0042*/ 	.short	0x0000
        /*0044*/ 	.byte	0x00, 0xf4, 0x21, 0x00


	//----- nvinfo : EIATTR_SPARSE_MMA_MASK
	.align		4
.L_17:
        /*0048*/ 	.byte	0x03, 0x50
        /*004a*/ 	.short	0x0000


	//----- nvinfo : EIATTR_MAXREG_COUNT
	.align		4
        /*004c*/ 	.byte	0x03, 0x1b
        /*004e*/ 	.short	0x00ff


	//----- nvinfo : EIATTR_EXIT_INSTR_OFFSETS
	.align		4
        /*0050*/ 	.byte	0x04, 0x1c
        /*0052*/ 	.short	(.L_19 - .L_18)


	//   ....[0]....
.L_18:
        /*0054*/ 	.word	0x00000440


	//   ....[1]....
        /*0058*/ 	.word	0x00000460


	//----- nvinfo : EIATTR_REQNTID
	.align		4
.L_19:
        /*005c*/ 	.byte	0x04, 0x10
        /*005e*/ 	.short	(.L_21 - .L_20)
.L_20:
        /*0060*/ 	.word	0x00000080
        /*0064*/ 	.word	0x00000001
        /*0068*/ 	.word	0x00000001


	//----- nvinfo : EIATTR_CBANK_PARAM_SIZE
	.align		4
.L_21:
        /*006c*/ 	.byte	0x03, 0x19
        /*006e*/ 	.short	0x001c


	//----- nvinfo : EIATTR_PARAM_CBANK
	.align		4
        /*0070*/ 	.byte	0x04, 0x0a
        /*0072*/ 	.short	(.L_23 - .L_22)
	.align		4
.L_22:
        /*0074*/ 	.word	index@(.nv.constant0.triton_poi_fused_max_pool2d_with_indices_112)
        /*0078*/ 	.short	0x0210
        /*007a*/ 	.short	0x001c


	//----- nvinfo : EIATTR_SW_WAR
	.align		4
.L_23:
        /*007c*/ 	.byte	0x04, 0x36
        /*007e*/ 	.short	(.L_25 - .L_24)
.L_24:
        /*0080*/ 	.word	0x00000008
.L_25:


//--------------------- .nv.callgraph             --------------------------
	.section	.nv.callgraph,"",@"SHT_CUDA_CALLGRAPH"
	.align	4
	.sectionentsize	8
	.align		4
        /*0000*/ 	.word	0x00000000
	.align		4
        /*0004*/ 	.word	0xffffffff
	.align		4
        /*0008*/ 	.word	0x00000000
	.align		4
        /*000c*/ 	.word	0xfffffffe
	.align		4
        /*0010*/ 	.word	0x00000000
	.align		4
        /*0014*/ 	.word	0xfffffffd
	.align		4
        /*0018*/ 	.word	0x00000000
	.align		4
        /*001c*/ 	.word	0xfffffffc


//--------------------- .text.triton_poi_fused_max_pool2d_with_indices_112 --------------------------
	.section	.text.triton_poi_fused_max_pool2d_with_indices_112,"ax",@progbits
	.align	128
        .global         triton_poi_fused_max_pool2d_with_indices_112
        .type           triton_poi_fused_max_pool2d_with_indices_112,@function
        .size           triton_poi_fused_max_pool2d_with_indices_112,(.L_x_1 - triton_poi_fused_max_pool2d_with_indices_112)
        .other          triton_poi_fused_max_pool2d_with_indices_112,@"STO_CUDA_ENTRY STV_DEFAULT"
triton_poi_fused_max_pool2d_with_indices_112:
.text.triton_poi_fused_max_pool2d_with_indices_112:
[----:B------:R-:W0:Y:S02]  /*0000*/  LDC R1, c[0x0][0x28] ;  /* 0x00000a00ff017b82 */ /* 0x000e240000000800 */
[----:B------:R-:W1:Y:S01]  /*0010*/  S2R R7, SR_CTAID.X ;  /* 0x0000000000077919 */ /* 0x000e620000002500 */
[----:B------:R-:W2:Y:S01]  /*0020*/  LDC.64 R2, c[0x0][0x210] ;  /* 0x00008400ff027b82 */ /* 0x000ea20000000a00 */
[----:B------:R-:W-:Y:S02]  /*0030*/  CS2R R12, SRZ ;  /* 0x00000000000c7805 */ /* 0x000fe4000001ff00 */
[----:B------:R-:W-:Y:S01]  /*0040*/  CS2R R14, SRZ ;  /* 0x00000000000e7805 */ /* 0x000fe2000001ff00 */
[----:B------:R-:W3:Y:S01]  /*0050*/  S2R R4, SR_TID.X ;  /* 0x0000000000047919 */ /* 0x000ee20000002100 */
[----:B------:R-:W-:Y:S01]  /*0060*/  ULDC.64 UR4, c[0x0][0x208] ;  /* 0x0000820000047ab9 */ /* 0x000fe20000000a00 */
[----:B------:R-:W-:Y:S01]  /*0070*/  IMAD.MOV.U32 R10, RZ, RZ, RZ ;  /* 0x000000ffff0a7224 */ /* 0x000fe200078e00ff */
[----:B------:R-:W-:Y:S01]  /*0080*/  ULDC.64 UR6, c[0x0][0x220] ;  /* 0x0000880000067ab9 */ /* 0x000fe20000000a00 */
[----:B-1----:R-:W-:Y:S01]  /*0090*/  SHF.R.U32.HI R6, RZ, 0x17, R7 ;  /* 0x00000017ff067819 */ /* 0x002fe20000011607 */
[----:B------:R-:W-:-:S03]  /*00a0*/  IMAD.SHL.U32 R0, R7, 0x100, RZ ;  /* 0x0000010007007824 */ /* 0x000fc600078e00ff */
[----:B------:R-:W-:Y:S01]  /*00b0*/  SGXT.U32 R6, R6, 0x1 ;  /* 0x000000010606781a */ /* 0x000fe20000000000 */
[----:B---3--:R-:W-:Y:S02]  /*00c0*/  IMAD.SHL.U32 R4, R4, 0x2, RZ ;  /* 0x0000000204047824 */ /* 0x008fe400078e00ff */
[----:B------:R-:W-:-:S03]  /*00d0*/  VIADD R5, R0, 0x1 ;  /* 0x0000000100057836 */ /* 0x000fc60000000000 */
[----:B------:R-:W-:Y:S01]  /*00e0*/  LOP3.LUT R0, R4, 0xfe, RZ, 0xc0, !PT ;  /* 0x000000fe04007812 */ /* 0x000fe200078ec0ff */
[----:B------:R-:W-:-:S03]  /*00f0*/  IMAD.IADD R6, R5, 0x1, R6 ;  /* 0x0000000105067824 */ /* 0x000fc600078e0206 */
[----:B------:R-:W-:Y:S02]  /*0100*/  PRMT R0, R0, 0x6540, R7 ;  /* 0x0000654000007816 */ /* 0x000fe40000000007 */
[----:B------:R-:W-:Y:S02]  /*0110*/  LOP3.LUT R6, R6, 0x7fffff02, RZ, 0xc0, !PT ;  /* 0x7fffff0206067812 */ /* 0x000fe400078ec0ff */
[C---:B------:R-:W-:Y:S01]  /*0120*/  ISETP.GE.AND P0, PT, R0.reuse, 0x100, PT ;  /* 0x000001000000780c */ /* 0x040fe20003f06270 */
[----:B------:R-:W-:Y:S02]  /*0130*/  IMAD.SHL.U32 R7, R0, 0x4, RZ ;  /* 0x0000000400077824 */ /* 0x000fe400078e00ff */
[----:B------:R-:W-:-:S04]  /*0140*/  IMAD.IADD R6, R5, 0x1, -R6 ;  /* 0x0000000105067824 */ /* 0x000fc800078e0a06 */
[----:B------:R-:W-:-:S04]  /*0150*/  IMAD R11, R6, 0x2, R7 ;  /* 0x00000002060b7824 */ /* 0x000fc800078e0207 */
[----:B--2---:R-:W-:-:S04]  /*0160*/  IMAD.WIDE R4, R11, 0x4, R2 ;  /* 0x000000040b047825 */ /* 0x004fc800078e0202 */
[----:B------:R-:W-:Y:S01]  /*0170*/  VIADD R9, R11, 0x4 ;  /* 0x000000040b097836 */ /* 0x000fe20000000000 */
[----:B------:R-:W2:Y:S01]  /*0180*/  @!P0 LDG.E.EL R12, desc[UR4][R4.64] ;  /* 0x00000004040c8981 */ /* 0x000ea2000c2e1900 */
[----:B------:R-:W-:Y:S02]  /*0190*/  IMAD.MOV.U32 R16, RZ, RZ, RZ ;  /* 0x000000ffff107224 */ /* 0x000fe400078e00ff */
[--C-:B------:R-:W-:Y:S01]  /*01a0*/  IMAD.WIDE R6, R7, 0x4, R2.reuse ;  /* 0x0000000407067825 */ /* 0x100fe200078e0202 */
[----:B------:R1:W2:Y:S03]  /*01b0*/  @!P0 LDG.E.EL R15, desc[UR4][R4.64+0x4] ;  /* 0x00000404040f8981 */ /* 0x0002a6000c2e1900 */
[----:B------:R-:W-:Y:S01]  /*01c0*/  IMAD.WIDE R8, R9, 0x4, R2 ;  /* 0x0000000409087825 */ /* 0x000fe200078e0202 */
[----:B------:R-:W3:Y:S04]  /*01d0*/  @!P0 LDG.E.EL R10, desc[UR4][R6.64] ;  /* 0x00000004060a8981 */ /* 0x000ee8000c2e1900 */
[----:B------:R-:W3:Y:S04]  /*01e0*/  @!P0 LDG.E.EL R16, desc[UR4][R6.64+0x4] ;  /* 0x0000040406108981 */ /* 0x000ee8000c2e1900 */
[----:B------:R-:W4:Y:S04]  /*01f0*/  @!P0 LDG.E.EL R14, desc[UR4][R8.64] ;  /* 0x00000004080e8981 */ /* 0x000f28000c2e1900 */
[----:B------:R-:W5:Y:S01]  /*0200*/  @!P0 LDG.E.EL R13, desc[UR4][R6.64+0x10] ;  /* 0x00001004060d8981 */ /* 0x000f62000c2e1900 */
[----:B------:R-:W-:Y:S01]  /*0210*/  VIADD R11, R11, 0x5 ;  /* 0x000000050b0b7836 */ /* 0x000fe20000000000 */
[----:B-1----:R-:W-:-:S03]  /*0220*/  CS2R R4, SRZ ;  /* 0x0000000000047805 */ /* 0x002fc6000001ff00 */
[----:B------:R-:W-:-:S03]  /*0230*/  IMAD.WIDE R2, R11, 0x4, R2 ;  /* 0x000000040b027825 */ /* 0x000fc600078e0202 */
[----:B------:R-:W5:Y:S04]  /*0240*/  @!P0 LDG.E.EL R4, desc[UR4][R6.64+0x14] ;  /* 0x0000140406048981 */ /* 0x000f68000c2e1900 */
[----:B------:R1:W5:Y:S02]  /*0250*/  @!P0 LDG.E.EL R5, desc[UR4][R2.64] ;  /* 0x0000000402058981 */ /* 0x000364000c2e1900 */
[----:B-1----:R-:W1:Y:S02]  /*0260*/  LDC.64 R2, c[0x0][0x218] ;  /* 0x00008600ff027b82 */ /* 0x002e640000000a00 */
[----:B-1----:R-:W-:Y:S01]  /*0270*/  IMAD.WIDE R2, R0, 0x4, R2 ;  /* 0x0000000400027825 */ /* 0x002fe200078e0202 */
[C---:B--2---:R-:W-:Y:S02]  /*0280*/  FSETP.GT.AND P2, PT, R15.reuse, R12, PT ;  /* 0x0000000c0f00720b */ /* 0x044fe40003f44000 */
[----:B------:R-:W-:-:S02]  /*0290*/  FSETP.NAN.AND P3, PT, R15, R15, PT ;  /* 0x0000000f0f00720b */ /* 0x000fc40003f68000 */
[----:B------:R-:W-:Y:S02]  /*02a0*/  SEL R7, RZ, 0x1, !P2 ;  /* 0x00000001ff077807 */ /* 0x000fe40005000000 */
[C---:B---3--:R-:W-:Y:S02]  /*02b0*/  FSETP.GT.AND P1, PT, R16.reuse, R10, PT ;  /* 0x0000000a1000720b */ /* 0x048fe40003f24000 */
[----:B------:R-:W-:Y:S02]  /*02c0*/  FSETP.NAN.AND P6, PT, R16, R16, PT ;  /* 0x000000101000720b */ /* 0x000fe40003fc8000 */
[----:B----4-:R-:W-:-:S03]  /*02d0*/  FSETP.NAN.AND P5, PT, R14, R14, PT ;  /* 0x0000000e0e00720b */ /* 0x010fc60003fa8000 */
[----:B------:R-:W-:Y:S02]  /*02e0*/  @!P2 SEL R15, R15, R12, P3 ;  /* 0x0000000c0f0fa207 */ /* 0x000fe40001800000 */
[----:B-----5:R-:W-:Y:S02]  /*02f0*/  FSETP.NAN.AND P3, PT, R13, R13, PT ;  /* 0x0000000d0d00720b */ /* 0x020fe40003f68000 */
[----:B------:R-:W-:Y:S02]  /*0300*/  FSETP.GEU.AND P4, PT, R15, R14, PT ;  /* 0x0000000e0f00720b */ /* 0x000fe40003f8e000 */
[----:B------:R-:W-:Y:S02]  /*0310*/  SEL R6, RZ, 0x1, !P1 ;  /* 0x00000001ff067807 */ /* 0x000fe40004800000 */
[----:B------:R-:W-:Y:S02]  /*0320*/  @!P1 SEL R16, R16, R10, P6 ;  /* 0x0000000a10109207 */ /* 0x000fe40003000000 */
[----:B------:R-:W-:-:S02]  /*0330*/  FSETP.NAN.AND P6, PT, R4, R4, PT ;  /* 0x000000040400720b */ /* 0x000fc40003fc8000 */
[----:B------:R-:W-:Y:S02]  /*0340*/  @!P5 SEL R14, R14, R15, !P4 ;  /* 0x0000000f0e0ed207 */ /* 0x000fe40006000000 */
[----:B------:R-:W-:Y:S02]  /*0350*/  FSETP.GEU.AND P5, PT, R16, R13, PT ;  /* 0x0000000d1000720b */ /* 0x000fe40003fae000 */
[-C--:B------:R-:W-:Y:S02]  /*0360*/  FSETP.GEU.AND P2, PT, R14, R5.reuse, PT ;  /* 0x000000050e00720b */ /* 0x080fe40003f4e000 */
[----:B------:R-:W-:Y:S02]  /*0370*/  @!P3 SEL R13, R13, R16, !P5 ;  /* 0x000000100d0db207 */ /* 0x000fe40006800000 */
[----:B------:R-:W-:Y:S02]  /*0380*/  FSETP.NAN.AND P3, PT, R5, R5, PT ;  /* 0x000000050500720b */ /* 0x000fe40003f68000 */
[----:B------:R-:W-:-:S02]  /*0390*/  FSETP.GEU.AND P1, PT, R13, R4, PT ;  /* 0x000000040d00720b */ /* 0x000fc40003f2e000 */
[----:B------:R-:W-:Y:S02]  /*03a0*/  SEL R8, R6, 0x2, P5 ;  /* 0x0000000206087807 */ /* 0x000fe40002800000 */
[----:B------:R-:W-:Y:S02]  /*03b0*/  SEL R7, R7, 0x2, P4 ;  /* 0x0000000207077807 */ /* 0x000fe40002000000 */
[----:B------:R-:W-:Y:S02]  /*03c0*/  SEL R8, R8, 0x3, P1 ;  /* 0x0000000308087807 */ /* 0x000fe40000800000 */
[----:B------:R-:W-:Y:S02]  /*03d0*/  SEL R7, R7, 0x3, P2 ;  /* 0x0000000307077807 */ /* 0x000fe40001000000 */
[----:B------:R-:W-:Y:S02]  /*03e0*/  @!P6 SEL R4, R4, R13, !P1 ;  /* 0x0000000d0404e207 */ /* 0x000fe40004800000 */
[----:B------:R-:W-:Y:S01]  /*03f0*/  @!P3 SEL R5, R5, R14, !P2 ;  /* 0x0000000e0505b207 */ /* 0x000fe20005000000 */
[----:B------:R-:W-:Y:S01]  /*0400*/  IMAD R9, R7, 0x100, R8 ;  /* 0x0000010007097824 */ /* 0x000fe200078e0208 */
[----:B------:R-:W-:-:S03]  /*0410*/  IADD3 R6, P3, R0, UR6, RZ ;  /* 0x0000000600067c10 */ /* 0x000fc6000ff7e0ff */
[----:B------:R1:W-:Y:S01]  /*0420*/  @!P0 STG.E.64 desc[UR4][R2.64], R4 ;  /* 0x0000000402008986 */ /* 0x0003e2000c101b04 */
[----:B------:R-:W-:Y:S01]  /*0430*/  LEA.HI.X.SX32 R7, R0, UR7, 0x1, P3 ;  /* 0x0000000700077c11 */ /* 0x000fe200098f0eff */
[----:B------:R-:W-:Y:S08]  /*0440*/  @P0 EXIT ;  /* 0x000000000000094d */ /* 0x000ff00003800000 */
[----:B------:R-:W-:Y:S01]  /*0450*/  STG.E.U16 desc[UR4][R6.64], R9 ;  /* 0x0000000906007986 */ /* 0x000fe2000c101504 */
[----:B------:R-:W-:Y:S05]  /*0460*/  EXIT ;  /* 0x000000000000794d */ /* 0x000fea0003800000 */
.L_x_0:
[----:B------:R-:W-:-:S00]  /*0470*/  BRA `(.L_x_0) ;  /* 0xfffffffc00fc7947 */ /* 0x000fc0000383ffff */
[----:B------:R-:W-:-:S00]  /*0480*/  NOP ;  /* 0x0000000000007918 */ /* 0x000fc00000000000 */
[----:B------:R-:W-:-:S00]  /*0490*/  NOP ;  /* 0x0000000000007918 */ /* 0x000fc00000000000 */
[----:B------:R-:W-:-:S00]  /*04a0*/  NOP ;  /* 0x0000000000007918 */ /* 0x000fc00000000000 */
[----:B------:R-:W-:-:S00]  /*04b0*/  NOP ;  /* 0x0000000000007918 */ /* 0x000fc00000000000 */
[----:B------:R-:W-:-:S00]  /*04c0*/  NOP ;  /* 0x0000000000007918 */ /* 0x000fc00000000000 */
[----:B------:R-:W-:-:S00]  /*04d0*/  NOP ;  /* 0x0000000000007918 */ /* 0x000fc00000000000 */
[----:B------:R-:W-:-:S00]  /*04e0*/  NOP ;  /* 0x0000000000007918 */ /* 0x000fc00000000000 */
[----:B------:R-:W-:-:S00]  /*04f0*/  NOP ;  /* 0x0000000000007918 */ /* 0x000fc00000000000 */
.L_x_1:


//--------------------- .nv.constant0.triton_poi_fused_max_pool2d_with_indices_112 --------------------------
	.section	.nv.constant0.triton_poi_fused_max_pool2d_with_indices_112,"a",@progbits
	.sectionflags	@""
	.align	4
.nv.constant0.triton_poi_fused_max_pool2d_with_indices_112:
	.zero		556
